//
// Generated by NVIDIA NVVM Compiler
//
// Compiler Build ID: CL-36424714
// Cuda compilation tools, release 13.0, V13.0.88
// Based on NVVM 20.0.0
//

.version 9.0
.target sm_100
.address_size 64

	// .globl	_Z15integrateKernelPddxd
// _ZZ15integrateKernelPddxdE10shared_sum has been demoted

.visible .entry _Z15integrateKernelPddxd(
	.param .u64 .ptr .align 1 _Z15integrateKernelPddxd_param_0,
	.param .f64 _Z15integrateKernelPddxd_param_1,
	.param .u64 _Z15integrateKernelPddxd_param_2,
	.param .f64 _Z15integrateKernelPddxd_param_3
)
{
	.reg .pred 	%p<12>;
	.reg .b32 	%r<18>;
	.reg .b32 	%f<11>;
	.reg .b64 	%rd<35>;
	.reg .b64 	%fd<76>;
	// demoted variable
	.shared .align 8 .b8 _ZZ15integrateKernelPddxdE10shared_sum[2048];
	ld.param.u64 	%rd17, [_Z15integrateKernelPddxd_param_0];
	ld.param.f64 	%fd8, [_Z15integrateKernelPddxd_param_1];
	ld.param.u64 	%rd18, [_Z15integrateKernelPddxd_param_2];
	ld.param.f64 	%fd9, [_Z15integrateKernelPddxd_param_3];
	mov.u32 	%r1, %tid.x;
	mov.u32 	%r17, %ntid.x;
	mov.u32 	%r6, %ctaid.x;
	mad.lo.s32 	%r7, %r6, %r17, %r1;
	cvt.s64.s32 	%rd33, %r7;
	setp.le.s64 	%p1, %rd18, %rd33;
	mov.f64 	%fd75, 0d0000000000000000;
	@%p1 bra 	$L__BB0_9;
	mov.u32 	%r8, %nctaid.x;
	mul.lo.s32 	%r9, %r17, %r8;
	cvt.s64.s32 	%rd2, %r9;
	add.s64 	%rd19, %rd2, %rd33;
	max.s64 	%rd20, %rd18, %rd19;
	setp.lt.s64 	%p2, %rd19, %rd18;
	selp.u64 	%rd3, 1, 0, %p2;
	add.s64 	%rd21, %rd19, %rd3;
	sub.s64 	%rd4, %rd20, %rd21;
	or.b64  	%rd22, %rd4, %rd2;
	and.b64  	%rd23, %rd22, -4294967296;
	setp.ne.s64 	%p3, %rd23, 0;
	@%p3 bra 	$L__BB0_3;
	cvt.u32.u64 	%r10, %rd2;
	cvt.u32.u64 	%r11, %rd4;
	div.u32 	%r12, %r11, %r10;
	cvt.u64.u32 	%rd30, %r12;
	bra.uni 	$L__BB0_4;
$L__BB0_3:
	div.u64 	%rd30, %rd4, %rd2;
$L__BB0_4:
	add.s64 	%rd8, %rd30, %rd3;
	and.b64  	%rd24, %rd8, 3;
	setp.eq.s64 	%p4, %rd24, 3;
	mov.f64 	%fd75, 0d0000000000000000;
	@%p4 bra 	$L__BB0_7;
	add.s64 	%rd25, %rd8, 1;
	and.b64  	%rd31, %rd25, 3;
	mov.f64 	%fd75, 0d0000000000000000;
$L__BB0_6:
	.pragma "nounroll";
	cvt.rn.f32.s64 	%f1, %rd33;
	add.f32 	%f2, %f1, 0f3F000000;
	cvt.f64.f32 	%fd14, %f2;
	fma.rn.f64 	%fd15, %fd8, %fd14, %fd9;
	mul.f64 	%fd16, %fd15, 0d3FAEB851E0000000;
	mul.f64 	%fd17, %fd15, %fd16;
	mul.f64 	%fd18, %fd15, %fd17;
	mul.f64 	%fd19, %fd15, 0d3FD3333340000000;
	fma.rn.f64 	%fd20, %fd15, %fd19, %fd18;
	fma.rn.f64 	%fd21, %fd15, 0dC020000000000000, %fd20;
	add.f64 	%fd22, %fd21, 0d405B800000000000;
	add.f64 	%fd75, %fd75, %fd22;
	add.s64 	%rd33, %rd33, %rd2;
	add.s64 	%rd31, %rd31, -1;
	setp.ne.s64 	%p5, %rd31, 0;
	@%p5 bra 	$L__BB0_6;
$L__BB0_7:
	setp.lt.u64 	%p6, %rd8, 3;
	@%p6 bra 	$L__BB0_9;
$L__BB0_8:
	cvt.rn.f32.s64 	%f3, %rd33;
	add.f32 	%f4, %f3, 0f3F000000;
	cvt.f64.f32 	%fd23, %f4;
	fma.rn.f64 	%fd24, %fd8, %fd23, %fd9;
	mul.f64 	%fd25, %fd24, 0d3FAEB851E0000000;
	mul.f64 	%fd26, %fd24, %fd25;
	mul.f64 	%fd27, %fd24, %fd26;
	mul.f64 	%fd28, %fd24, 0d3FD3333340000000;
	fma.rn.f64 	%fd29, %fd24, %fd28, %fd27;
	mul.f64 	%fd30, %fd24, 0d4020000000000000;
	sub.f64 	%fd31, %fd29, %fd30;
	add.f64 	%fd32, %fd31, 0d405B800000000000;
	add.f64 	%fd33, %fd75, %fd32;
	add.s64 	%rd26, %rd33, %rd2;
	cvt.rn.f32.s64 	%f5, %rd26;
	add.f32 	%f6, %f5, 0f3F000000;
	cvt.f64.f32 	%fd34, %f6;
	fma.rn.f64 	%fd35, %fd8, %fd34, %fd9;
	mul.f64 	%fd36, %fd35, 0d3FAEB851E0000000;
	mul.f64 	%fd37, %fd35, %fd36;
	mul.f64 	%fd38, %fd35, %fd37;
	mul.f64 	%fd39, %fd35, 0d3FD3333340000000;
	fma.rn.f64 	%fd40, %fd35, %fd39, %fd38;
	mul.f64 	%fd41, %fd35, 0d4020000000000000;
	sub.f64 	%fd42, %fd40, %fd41;
	add.f64 	%fd43, %fd42, 0d405B800000000000;
	add.f64 	%fd44, %fd33, %fd43;
	add.s64 	%rd27, %rd26, %rd2;
	cvt.rn.f32.s64 	%f7, %rd27;
	add.f32 	%f8, %f7, 0f3F000000;
	cvt.f64.f32 	%fd45, %f8;
	fma.rn.f64 	%fd46, %fd8, %fd45, %fd9;
	mul.f64 	%fd47, %fd46, 0d3FAEB851E0000000;
	mul.f64 	%fd48, %fd46, %fd47;
	mul.f64 	%fd49, %fd46, %fd48;
	mul.f64 	%fd50, %fd46, 0d3FD3333340000000;
	fma.rn.f64 	%fd51, %fd46, %fd50, %fd49;
	mul.f64 	%fd52, %fd46, 0d4020000000000000;
	sub.f64 	%fd53, %fd51, %fd52;
	add.f64 	%fd54, %fd53, 0d405B800000000000;
	add.f64 	%fd55, %fd44, %fd54;
	add.s64 	%rd28, %rd27, %rd2;
	cvt.rn.f32.s64 	%f9, %rd28;
	add.f32 	%f10, %f9, 0f3F000000;
	cvt.f64.f32 	%fd56, %f10;
	fma.rn.f64 	%fd57, %fd8, %fd56, %fd9;
	mul.f64 	%fd58, %fd57, 0d3FAEB851E0000000;
	mul.f64 	%fd59, %fd57, %fd58;
	mul.f64 	%fd60, %fd57, %fd59;
	mul.f64 	%fd61, %fd57, 0d3FD3333340000000;
	fma.rn.f64 	%fd62, %fd57, %fd61, %fd60;
	mul.f64 	%fd63, %fd57, 0d4020000000000000;
	sub.f64 	%fd64, %fd62, %fd63;
	add.f64 	%fd65, %fd64, 0d405B800000000000;
	add.f64 	%fd75, %fd55, %fd65;
	add.s64 	%rd33, %rd28, %rd2;
	setp.lt.s64 	%p7, %rd33, %rd18;
	@%p7 bra 	$L__BB0_8;
$L__BB0_9:
	shl.b32 	%r13, %r1, 3;
	mov.u32 	%r14, _ZZ15integrateKernelPddxdE10shared_sum;
	add.s32 	%r3, %r14, %r13;
	st.shared.f64 	[%r3], %fd75;
	bar.sync 	0;
	setp.lt.u32 	%p8, %r17, 2;
	@%p8 bra 	$L__BB0_13;
$L__BB0_10:
	shr.u32 	%r5, %r17, 1;
	setp.ge.u32 	%p9, %r1, %r5;
	@%p9 bra 	$L__BB0_12;
	shl.b32 	%r15, %r5, 3;
	add.s32 	%r16, %r3, %r15;
	ld.shared.f64 	%fd66, [%r16];
	ld.shared.f64 	%fd67, [%r3];
	add.f64 	%fd68, %fd66, %fd67;
	st.shared.f64 	[%r3], %fd68;
$L__BB0_12:
	bar.sync 	0;
	setp.gt.u32 	%p10, %r17, 3;
	mov.u32 	%r17, %r5;
	@%p10 bra 	$L__BB0_10;
$L__BB0_13:
	setp.ne.s32 	%p11, %r1, 0;
	@%p11 bra 	$L__BB0_15;
	ld.shared.f64 	%fd69, [_ZZ15integrateKernelPddxdE10shared_sum];
	cvta.to.global.u64 	%rd29, %rd17;
	atom.global.add.f64 	%fd70, [%rd29], %fd69;
$L__BB0_15:
	ret;

}


// ===== COMPILED SASS (sm_100) =====

	.target	sm_100

	.elftype	@"ET_EXEC"


//--------------------- .note.nv.tkinfo           --------------------------
	.section	.note.nv.tkinfo,"",@"SHT_NOTE"
	.sectionflags	@"SHF_NOTE_NV_TKINFO"
	.tkinfo
        /*0018*/ 	.word	0x00000002
        /*0030*/ 	.string	""
        /*0030*/ 	.string	"ptxas"
        /*0030*/ 	.string	"Cuda compilation tools, release 13.0, V13.0.88"
        /*0030*/ 	.string	"Build cuda_13.0.r13.0/compiler.36424714_0"
        /*0030*/ 	.string	"-arch sm_100 -m 64 "



//--------------------- .note.nv.cuinfo           --------------------------
	.section	.note.nv.cuinfo,"",@"SHT_NOTE"
	.sectionflags	@"SHF_NOTE_NV_CUINFO"
        /*0018*/ 	.short	0x0002
        /*001a*/ 	.short	0x0064
        /*001c*/ 	.short	0x0082
	.zero		2


//--------------------- .nv.info                  --------------------------
	.section	.nv.info,"",@"SHT_CUDA_INFO"
	.align	4


	//----- nvinfo : EIATTR_REGCOUNT
	.align		4
        /*0000*/ 	.byte	0x04, 0x2f
        /*0002*/ 	.short	(.L_1 - .L_0)
	.align		4
.L_0:
        /*0004*/ 	.word	index@(_Z15integrateKernelPddxd)
        /*0008*/ 	.word	0x0000001e


	//----- nvinfo : EIATTR_FRAME_SIZE
	.align		4
.L_1:
        /*000c*/ 	.byte	0x04, 0x11
        /*000e*/ 	.short	(.L_3 - .L_2)
	.align		4
.L_2:
        /*0010*/ 	.word	index@($__internal_0_$__cuda_sm20_div_u64)
        /*0014*/ 	.word	0x00000000


	//----- nvinfo : EIATTR_FRAME_SIZE
	.align		4
.L_3:
        /*0018*/ 	.byte	0x04, 0x11
        /*001a*/ 	.short	(.L_5 - .L_4)
	.align		4
.L_4:
        /*001c*/ 	.word	index@(_Z15integrateKernelPddxd)
        /*0020*/ 	.word	0x00000000


	//----- nvinfo : EIATTR_MIN_STACK_SIZE
	.align		4
.L_5:
        /*0024*/ 	.byte	0x04, 0x12
        /*0026*/ 	.short	(.L_7 - .L_6)
	.align		4
.L_6:
        /*0028*/ 	.word	index@(_Z15integrateKernelPddxd)
        /*002c*/ 	.word	0x00000000
.L_7:


//--------------------- .nv.compat                --------------------------
	.section	.nv.compat,"",@"SHT_CUDA_COMPAT_INFO"
	.align	4
        /*0000*/ 	.byte	0x02, 0x09, 0x00, 0x00, 0x02, 0x02, 0x01, 0x00, 0x02, 0x05, 0x05, 0x00, 0x03, 0x07, 0x01, 0x01
        /*0010*/ 	.byte	0x02, 0x03, 0x00, 0x00, 0x02, 0x06, 0x01, 0x00, 0x04, 0x0b, 0x08, 0x00, 0x01, 0x00, 0x00, 0x00
        /*0020*/ 	.byte	0x00, 0x00, 0x00, 0x00


//--------------------- .nv.info._Z15integrateKernelPddxd --------------------------
	.section	.nv.info._Z15integrateKernelPddxd,"",@"SHT_CUDA_INFO"
	.sectionflags	@""
	.align	4


	//----- nvinfo : EIATTR_CUDA_API_VERSION
	.align		4
        /*0000*/ 	.byte	0x04, 0x37
        /*0002*/ 	.short	(.L_9 - .L_8)
.L_8:
        /*0004*/ 	.word	0x00000082


	//----- nvinfo : EIATTR_KPARAM_INFO
	.align		4
.L_9:
        /*0008*/ 	.byte	0x04, 0x17
        /*000a*/ 	.short	(.L_11 - .L_10)
.L_10:
        /*000c*/ 	.word	0x00000000
        /*0010*/ 	.short	0x0003
        /*0012*/ 	.short	0x0018
        /*0014*/ 	.byte	0x00, 0xf0, 0x21, 0x00


	//----- nvinfo : EIATTR_KPARAM_INFO
	.align		4
.L_11:
        /*0018*/ 	.byte	0x04, 0x17
        /*001a*/ 	.short	(.L_13 - .L_12)
.L_12:
        /*001c*/ 	.word	0x00000000
        /*0020*/ 	.short	0x0002
        /*0022*/ 	.short	0x0010
        /*0024*/ 	.byte	0x00, 0xf0, 0x21, 0x00


	//----- nvinfo : EIATTR_KPARAM_INFO
	.align		4
.L_13:
        /*0028*/ 	.byte	0x04, 0x17
        /*002a*/ 	.short	(.L_15 - .L_14)
.L_14:
        /*002c*/ 	.word	0x00000000
        /*0030*/ 	.short	0x0001
        /*0032*/ 	.short	0x0008
        /*0034*/ 	.byte	0x00, 0xf0, 0x21, 0x00


	//----- nvinfo : EIATTR_KPARAM_INFO
	.align		4
.L_15:
        /*0038*/ 	.byte	0x04, 0x17
        /*003a*/ 	.short	(.L_17 - .L_16)
.L_16:
        /*003c*/ 	.word	0x00000000
        /*0040*/ 	.short	0x0000
        /*0042*/ 	.short	0x0000
        /*0044*/ 	.byte	0x00, 0xf5, 0x21, 0x00


	//----- nvinfo : EIATTR_SPARSE_MMA_MASK
	.align		4
.L_17:
        /*0048*/ 	.byte	0x03, 0x50
        /*004a*/ 	.short	0x0000


	//----- nvinfo : EIATTR_MAXREG_COUNT
	.align		4
        /*004c*/ 	.byte	0x03, 0x1b
        /*004e*/ 	.short	0x00ff


	//----- nvinfo : EIATTR_NUM_BARRIERS
	.align		4
        /*0050*/ 	.byte	0x02, 0x4c
        /*0052*/ 	.byte	0x01
	.zero		1


	//----- nvinfo : EIATTR_MERCURY_ISA_VERSION
	.align		4
        /*0054*/ 	.byte	0x03, 0x5f
        /*0056*/ 	.short	0x0101


	//----- nvinfo : EIATTR_VRC_CTA_INIT_COUNT
	.align		4
        /*0058*/ 	.byte	0x02, 0x4a
	.zero		1
	.zero		1


	//----- nvinfo : EIATTR_EXIT_INSTR_OFFSETS
	.align		4
        /*005c*/ 	.byte	0x04, 0x1c
        /*005e*/ 	.short	(.L_19 - .L_18)


	//   ....[0]....
.L_18:
        /*0060*/ 	.word	0x00000b60


	//   ....[1]....
        /*0064*/ 	.word	0x00000be0


	//----- nvinfo : EIATTR_CRS_STACK_SIZE
	.align		4
.L_19:
        /*0068*/ 	.byte	0x04, 0x1e
        /*006a*/ 	.short	(.L_21 - .L_20)
.L_20:
        /*006c*/ 	.word	0x00000000


	//----- nvinfo : EIATTR_CBANK_PARAM_SIZE
	.align		4
.L_21:
        /*0070*/ 	.byte	0x03, 0x19
        /*0072*/ 	.short	0x0020


	//----- nvinfo : EIATTR_PARAM_CBANK
	.align		4
        /*0074*/ 	.byte	0x04, 0x0a
        /*0076*/ 	.short	(.L_23 - .L_22)
	.align		4
.L_22:
        /*0078*/ 	.word	index@(.nv.constant0._Z15integrateKernelPddxd)
        /*007c*/ 	.short	0x0380
        /*007e*/ 	.short	0x0020


	//----- nvinfo : EIATTR_SW_WAR
	.align		4
.L_23:
        /*0080*/ 	.byte	0x04, 0x36
        /*0082*/ 	.short	(.L_25 - .L_24)
.L_24:
        /*0084*/ 	.word	0x00000008
.L_25:


//--------------------- .nv.callgraph             --------------------------
	.section	.nv.callgraph,"",@"SHT_CUDA_CALLGRAPH"
	.align	4
	.sectionentsize	8
	.align		4
        /*0000*/ 	.word	0x00000000
	.align		4
        /*0004*/ 	.word	0xffffffff
	.align		4
        /*0008*/ 	.word	0x00000000
	.align		4
        /*000c*/ 	.word	0xfffffffe
	.align		4
        /*0010*/ 	.word	0x00000000
	.align		4
        /*0014*/ 	.word	0xfffffffd
	.align		4
        /*0018*/ 	.word	0x00000000
	.align		4
        /*001c*/ 	.word	0xfffffffc


//--------------------- .text._Z15integrateKernelPddxd --------------------------
	.section	.text._Z15integrateKernelPddxd,"ax",@progbits
	.align	128
        .global         _Z15integrateKernelPddxd
        .type           _Z15integrateKernelPddxd,@function
        .size           _Z15integrateKernelPddxd,(.L_x_12 - _Z15integrateKernelPddxd)
        .other          _Z15integrateKernelPddxd,@"STO_CUDA_ENTRY STV_DEFAULT"
_Z15integrateKernelPddxd:
.text._Z15integrateKernelPddxd:
[----:B------:R-:W-:Y:S01]  /*0000*/  LDC R1, c[0x0][0x37c] ;  /* 0x0000df00ff017b82 */ /* 0x000fe20000000800 */
[----:B------:R-:W0:Y:S01]  /*0010*/  S2R R0, SR_TID.X ;  /* 0x0000000000007919 */ /* 0x000e220000002100 */
[----:B------:R-:W1:Y:S01]  /*0020*/  LDCU UR4, c[0x0][0x360] ;  /* 0x00006c00ff0477ac */ /* 0x000e620008000800 */
[----:B------:R-:W-:Y:S01]  /*0030*/  BSSY.RECONVERGENT B0, `(.L_x_0) ;  /* 0x000009e000007945 */ /* 0x000fe20003800200 */
[----:B------:R-:W0:Y:S01]  /*0040*/  S2R R3, SR_CTAID.X ;  /* 0x0000000000037919 */ /* 0x000e220000002500 */
[----:B------:R-:W2:Y:S01]  /*0050*/  LDCU.64 UR6, c[0x0][0x390] ;  /* 0x00007200ff0677ac */ /* 0x000ea20008000a00 */
[----:B------:R-:W3:Y:S01]  /*0060*/  LDCU.64 UR8, c[0x0][0x388] ;  /* 0x00007100ff0877ac */ /* 0x000ee20008000a00 */
[----:B------:R-:W4:Y:S01]  /*0070*/  LDCU.64 UR10, c[0x0][0x388] ;  /* 0x00007100ff0a77ac */ /* 0x000f220008000a00 */
[----:B------:R-:W5:Y:S01]  /*0080*/  LDCU.64 UR14, c[0x0][0x390] ;  /* 0x00007200ff0e77ac */ /* 0x000f620008000a00 */
[----:B-1----:R-:W-:Y:S02]  /*0090*/  IMAD.U32 R24, RZ, RZ, UR4 ;  /* 0x00000004ff187e24 */ /* 0x002fe4000f8e00ff */
[----:B0-----:R-:W-:Y:S01]  /*00a0*/  IMAD R6, R3, UR4, R0 ;  /* 0x0000000403067c24 */ /* 0x001fe2000f8e0200 */
[----:B------:R-:W-:-:S04]  /*00b0*/  CS2R R2, SRZ ;  /* 0x0000000000027805 */ /* 0x000fc8000001ff00 */
[----:B--2---:R-:W-:Y:S02]  /*00c0*/  ISETP.GE.U32.AND P0, PT, R6, UR6, PT ;  /* 0x0000000606007c0c */ /* 0x004fe4000bf06070 */
[----:B------:R-:W-:-:S04]  /*00d0*/  SHF.R.S32.HI R7, RZ, 0x1f, R6 ;  /* 0x0000001fff077819 */ /* 0x000fc80000011406 */
[----:B------:R-:W-:-:S13]  /*00e0*/  ISETP.GE.AND.EX P0, PT, R7, UR7, PT, P0 ;  /* 0x0000000707007c0c */ /* 0x000fda000bf06300 */
[----:B---345:R-:W-:Y:S05]  /*00f0*/  @P0 BRA `(.L_x_1) ;  /* 0x0000000800440947 */ /* 0x038fea0003800000 */
[----:B------:R-:W0:Y:S01]  /*0100*/  LDCU UR4, c[0x0][0x370] ;  /* 0x00006e00ff0477ac */ /* 0x000e220008000800 */
[----:B------:R-:W-:Y:S01]  /*0110*/  BSSY.RECONVERGENT B1, `(.L_x_2) ;  /* 0x0000027000017945 */ /* 0x000fe20003800200 */
[----:B0-----:R-:W-:-:S05]  /*0120*/  IMAD R25, R24, UR4, RZ ;  /* 0x0000000418197c24 */ /* 0x001fca000f8e02ff */
[----:B------:R-:W-:Y:S02]  /*0130*/  IADD3 R10, P1, PT, R25, R6, RZ ;  /* 0x00000006190a7210 */ /* 0x000fe40007f3e0ff */
[----:B------:R-:W-:Y:S02]  /*0140*/  SHF.R.S32.HI R27, RZ, 0x1f, R25 ;  /* 0x0000001fff1b7819 */ /* 0x000fe40000011419 */
[----:B------:R-:W-:-:S03]  /*0150*/  ISETP.GE.U32.AND P0, PT, R10, UR6, PT ;  /* 0x000000060a007c0c */ /* 0x000fc6000bf06070 */
[----:B------:R-:W-:Y:S01]  /*0160*/  IMAD.X R5, R27, 0x1, R7, P1 ;  /* 0x000000011b057824 */ /* 0x000fe200008e0607 */
[----:B------:R-:W-:-:S04]  /*0170*/  ISETP.GT.U32.AND P1, PT, R10, UR6, PT ;  /* 0x000000060a007c0c */ /* 0x000fc8000bf24070 */
[C---:B------:R-:W-:Y:S02]  /*0180*/  ISETP.GE.AND.EX P0, PT, R5.reuse, UR7, PT, P0 ;  /* 0x0000000705007c0c */ /* 0x040fe4000bf06300 */
[C---:B------:R-:W-:Y:S02]  /*0190*/  ISETP.GT.AND.EX P1, PT, R5.reuse, UR7, PT, P1 ;  /* 0x0000000705007c0c */ /* 0x040fe4000bf24310 */
[----:B------:R-:W-:Y:S02]  /*01a0*/  SEL R4, RZ, 0x1, P0 ;  /* 0x00000001ff047807 */ /* 0x000fe40000000000 */
[----:B------:R-:W-:Y:S02]  /*01b0*/  SEL R3, R10, UR6, P1 ;  /* 0x000000060a037c07 */ /* 0x000fe40008800000 */
[----:B------:R-:W-:Y:S02]  /*01c0*/  SEL R12, R5, UR7, P1 ;  /* 0x00000007050c7c07 */ /* 0x000fe40008800000 */
[----:B------:R-:W-:-:S04]  /*01d0*/  IADD3 R10, P0, P1, R3, -R10, -R4 ;  /* 0x8000000a030a7210 */ /* 0x000fc8000791e804 */
[----:B------:R-:W-:-:S04]  /*01e0*/  IADD3.X R12, PT, PT, R12, -0x1, ~R5, P0, P1 ;  /* 0xffffffff0c0c7810 */ /* 0x000fc800007e2c05 */
[----:B------:R-:W-:-:S04]  /*01f0*/  LOP3.LUT R2, R12, R27, RZ, 0xfc, !PT ;  /* 0x0000001b0c027212 */ /* 0x000fc800078efcff */
[----:B------:R-:W-:-:S13]  /*0200*/  ISETP.NE.U32.AND P0, PT, R2, RZ, PT ;  /* 0x000000ff0200720c */ /* 0x000fda0003f05070 */
[----:B------:R-:W-:Y:S05]  /*0210*/  @P0 BRA `(.L_x_3) ;  /* 0x0000000000500947 */ /* 0x000fea0003800000 */
[----:B------:R-:W0:Y:S01]  /*0220*/  I2F.U32.RP R5, R25 ;  /* 0x0000001900057306 */ /* 0x000e220000209000 */
[----:B------:R-:W-:Y:S01]  /*0230*/  IMAD.MOV R9, RZ, RZ, -R25 ;  /* 0x000000ffff097224 */ /* 0x000fe200078e0a19 */
[----:B------:R-:W-:-:S06]  /*0240*/  ISETP.NE.U32.AND P2, PT, R25, RZ, PT ;  /* 0x000000ff1900720c */ /* 0x000fcc0003f45070 */
[----:B0-----:R-:W0:Y:S02]  /*0250*/  MUFU.RCP R5, R5 ;  /* 0x0000000500057308 */ /* 0x001e240000001000 */
[----:B0-----:R-:W-:-:S06]  /*0260*/  VIADD R2, R5, 0xffffffe ;  /* 0x0ffffffe05027836 */ /* 0x001fcc0000000000 */
[----:B------:R0:W1:Y:S02]  /*0270*/  F2I.FTZ.U32.TRUNC.NTZ R3, R2 ;  /* 0x0000000200037305 */ /* 0x000064000021f000 */
[----:B0-----:R-:W-:Y:S02]  /*0280*/  IMAD.MOV.U32 R2, RZ, RZ, RZ ;  /* 0x000000ffff027224 */ /* 0x001fe400078e00ff */
[----:B-1----:R-:W-:-:S04]  /*0290*/  IMAD R9, R9, R3, RZ ;  /* 0x0000000309097224 */ /* 0x002fc800078e02ff */
[----:B------:R-:W-:-:S06]  /*02a0*/  IMAD.HI.U32 R3, R3, R9, R2 ;  /* 0x0000000903037227 */ /* 0x000fcc00078e0002 */
[----:B------:R-:W-:-:S04]  /*02b0*/  IMAD.HI.U32 R2, R3, R10, RZ ;  /* 0x0000000a03027227 */ /* 0x000fc800078e00ff */
[----:B------:R-:W-:-:S04]  /*02c0*/  IMAD.MOV R3, RZ, RZ, -R2 ;  /* 0x000000ffff037224 */ /* 0x000fc800078e0a02 */
[----:B------:R-:W-:Y:S02]  /*02d0*/  IMAD R10, R25, R3, R10 ;  /* 0x00000003190a7224 */ /* 0x000fe400078e020a */
[----:B------:R-:W-:-:S03]  /*02e0*/  IMAD.MOV.U32 R3, RZ, RZ, RZ ;  /* 0x000000ffff037224 */ /* 0x000fc600078e00ff */
[----:B------:R-:W-:-:S13]  /*02f0*/  ISETP.GE.U32.AND P0, PT, R10, R25, PT ;  /* 0x000000190a00720c */ /* 0x000fda0003f06070 */
[----:B------:R-:W-:Y:S02]  /*0300*/  @P0 IMAD.IADD R10, R10, 0x1, -R25 ;  /* 0x000000010a0a0824 */ /* 0x000fe400078e0a19 */
[----:B------:R-:W-:-:S03]  /*0310*/  @P0 VIADD R2, R2, 0x1 ;  /* 0x0000000102020836 */ /* 0x000fc60000000000 */
[----:B------:R-:W-:-:S13]  /*0320*/  ISETP.GE.U32.AND P1, PT, R10, R25, PT ;  /* 0x000000190a00720c */ /* 0x000fda0003f26070 */
[----:B------:R-:W-:Y:S01]  /*0330*/  @P1 VIADD R2, R2, 0x1 ;  /* 0x0000000102021836 */ /* 0x000fe20000000000 */
[----:B------:R-:W-:Y:S01]  /*0340*/  @!P2 LOP3.LUT R2, RZ, R25, RZ, 0x33, !PT ;  /* 0x00000019ff02a212 */ /* 0x000fe200078e33ff */
[----:B------:R-:W-:Y:S06]  /*0350*/  BRA `(.L_x_4) ;  /* 0x0000000000087947 */ /* 0x000fec0003800000 */
.L_x_3:
[----:B------:R-:W-:-:S07]  /*0360*/  MOV R8, 0x380 ;  /* 0x0000038000087802 */ /* 0x000fce0000000f00 */
[----:B------:R-:W-:Y:S05]  /*0370*/  CALL.REL.NOINC `($__internal_0_$__cuda_sm20_div_u64) ;  /* 0x00000008001c7944 */ /* 0x000fea0003c00000 */
.L_x_4:
[----:B------:R-:W-:Y:S05]  /*0380*/  BSYNC.RECONVERGENT B1 ;  /* 0x0000000000017941 */ /* 0x000fea0003800200 */
.L_x_2:
[----:B------:R-:W-:Y:S01]  /*0390*/  IADD3 R14, P0, PT, R2, R4, RZ ;  /* 0x00000004020e7210 */ /* 0x000fe20007f1e0ff */
[----:B------:R-:W-:Y:S01]  /*03a0*/  BSSY.RECONVERGENT B1, `(.L_x_5) ;  /* 0x0000026000017945 */ /* 0x000fe20003800200 */
[----:B------:R-:W0:Y:S02]  /*03b0*/  LDC.64 R4, c[0x0][0x398] ;  /* 0x0000e600ff047b82 */ /* 0x000e240000000a00 */
[C---:B------:R-:W-:Y:S01]  /*03c0*/  LOP3.LUT R8, R14.reuse, 0x3, RZ, 0xc0, !PT ;  /* 0x000000030e087812 */ /* 0x040fe200078ec0ff */
[----:B------:R-:W-:Y:S01]  /*03d0*/  IMAD.X R2, RZ, RZ, R3, P0 ;  /* 0x000000ffff027224 */ /* 0x000fe200000e0603 */
[----:B------:R-:W-:Y:S02]  /*03e0*/  ISETP.GE.U32.AND P0, PT, R14, 0x3, PT ;  /* 0x000000030e00780c */ /* 0x000fe40003f06070 */
[----:B------:R-:W-:Y:S02]  /*03f0*/  ISETP.NE.U32.AND P1, PT, R8, 0x3, PT ;  /* 0x000000030800780c */ /* 0x000fe40003f25070 */
[----:B------:R-:W-:-:S02]  /*0400*/  ISETP.GE.U32.AND.EX P0, PT, R2, RZ, PT, P0 ;  /* 0x000000ff0200720c */ /* 0x000fc40003f06100 */
[----:B------:R-:W-:Y:S02]  /*0410*/  CS2R R2, SRZ ;  /* 0x0000000000027805 */ /* 0x000fe4000001ff00 */
[----:B------:R-:W-:-:S13]  /*0420*/  ISETP.NE.AND.EX P1, PT, RZ, RZ, PT, P1 ;  /* 0x000000ffff00720c */ /* 0x000fda0003f25310 */
[----:B------:R-:W-:Y:S05]  /*0430*/  @!P1 BRA `(.L_x_6) ;  /* 0x0000000000709947 */ /* 0x000fea0003800000 */
[----:B------:R-:W1:Y:S01]  /*0440*/  LDC.64 R8, c[0x0][0x398] ;  /* 0x0000e600ff087b82 */ /* 0x000e620000000a00 */
[----:B------:R-:W-:Y:S01]  /*0450*/  VIADD R14, R14, 0x1 ;  /* 0x000000010e0e7836 */ /* 0x000fe20000000000 */
[----:B------:R-:W-:Y:S01]  /*0460*/  CS2R R2, SRZ ;  /* 0x0000000000027805 */ /* 0x000fe2000001ff00 */
[----:B------:R-:W-:-:S03]  /*0470*/  IMAD.MOV.U32 R15, RZ, RZ, RZ ;  /* 0x000000ffff0f7224 */ /* 0x000fc600078e00ff */
[----:B------:R-:W-:-:S07]  /*0480*/  LOP3.LUT R14, R14, 0x3, RZ, 0xc0, !PT ;  /* 0x000000030e0e7812 */ /* 0x000fce00078ec0ff */
.L_x_7:
[----:B------:R2:W3:Y:S01]  /*0490*/  I2F.S64 R10, R6 ;  /* 0x00000006000a7312 */ /* 0x0004e20000301400 */
[----:B------:R-:W-:Y:S01]  /*04a0*/  UMOV UR4, 0xe0000000 ;  /* 0xe000000000047882 */ /* 0x000fe20000000000 */
[----:B------:R-:W-:Y:S01]  /*04b0*/  UMOV UR5, 0x3faeb851 ;  /* 0x3faeb85100057882 */ /* 0x000fe20000000000 */
[----:B------:R-:W-:-:S04]  /*04c0*/  IADD3 R14, P1, PT, R14, -0x1, RZ ;  /* 0xffffffff0e0e7810 */ /* 0x000fc80007f3e0ff */
[----:B------:R-:W-:Y:S02]  /*04d0*/  IADD3.X R15, PT, PT, R15, -0x1, RZ, P1, !PT ;  /* 0xffffffff0f0f7810 */ /* 0x000fe40000ffe4ff */
[----:B------:R-:W-:Y:S02]  /*04e0*/  ISETP.NE.U32.AND P1, PT, R14, RZ, PT ;  /* 0x000000ff0e00720c */ /* 0x000fe40003f25070 */
[----:B--2---:R-:W-:Y:S02]  /*04f0*/  IADD3 R6, P2, PT, R25, R6, RZ ;  /* 0x0000000619067210 */ /* 0x004fe40007f5e0ff */
[----:B------:R-:W-:Y:S01]  /*0500*/  ISETP.NE.AND.EX P1, PT, R15, RZ, PT, P1 ;  /* 0x000000ff0f00720c */ /* 0x000fe20003f25310 */
[----:B---3--:R-:W-:Y:S02]  /*0510*/  FADD R18, R10, 0.5 ;  /* 0x3f0000000a127421 */ /* 0x008fe40000000000 */
[----:B------:R-:W-:Y:S02]  /*0520*/  IMAD.X R7, R27, 0x1, R7, P2 ;  /* 0x000000011b077824 */ /* 0x000fe400010e0607 */
[----:B------:R-:W1:Y:S02]  /*0530*/  F2F.F64.F32 R10, R18 ;  /* 0x00000012000a7310 */ /* 0x000e640000201800 */
[----:B-1----:R-:W-:-:S08]  /*0540*/  DFMA R10, R10, UR8, R8 ;  /* 0x000000080a0a7c2b */ /* 0x002fd00008000008 */
[----:B------:R-:W-:Y:S01]  /*0550*/  DMUL R12, R10, UR4 ;  /* 0x000000040a0c7c28 */ /* 0x000fe20008000000 */
[----:B------:R-:W-:Y:S01]  /*0560*/  UMOV UR4, 0x40000000 ;  /* 0x4000000000047882 */ /* 0x000fe20000000000 */
[----:B------:R-:W-:-:S06]  /*0570*/  UMOV UR5, 0x3fd33333 ;  /* 0x3fd3333300057882 */ /* 0x000fcc0000000000 */
[C---:B------:R-:W-:Y:S02]  /*0580*/  DMUL R16, R10.reuse, R12 ;  /* 0x0000000c0a107228 */ /* 0x040fe40000000000 */
[----:B------:R-:W-:-:S06]  /*0590*/  DMUL R12, R10, UR4 ;  /* 0x000000040a0c7c28 */ /* 0x000fcc0008000000 */
[----:B------:R-:W-:-:S08]  /*05a0*/  DMUL R16, R10, R16 ;  /* 0x000000100a107228 */ /* 0x000fd00000000000 */
[----:B------:R-:W-:-:S08]  /*05b0*/  DFMA R12, R10, R12, R16 ;  /* 0x0000000c0a0c722b */ /* 0x000fd00000000010 */
[----:B------:R-:W-:-:S08]  /*05c0*/  DFMA R12, R10, -8, R12 ;  /* 0xc02000000a0c782b */ /* 0x000fd0000000000c */
[----:B------:R-:W-:-:S08]  /*05d0*/  DADD R12, R12, 110 ;  /* 0x405b80000c0c7429 */ /* 0x000fd00000000000 */
[----:B------:R-:W-:Y:S01]  /*05e0*/  DADD R2, R12, R2 ;  /* 0x000000000c027229 */ /* 0x000fe20000000002 */
[----:B------:R-:W-:Y:S10]  /*05f0*/  @P1 BRA `(.L_x_7) ;  /* 0xfffffffc00a41947 */ /* 0x000ff4000383ffff */
.L_x_6:
[----:B------:R-:W-:Y:S05]  /*0600*/  BSYNC.RECONVERGENT B1 ;  /* 0x0000000000017941 */ /* 0x000fea0003800200 */
.L_x_5:
[----:B------:R-:W-:Y:S05]  /*0610*/  @!P0 BRA `(.L_x_1) ;  /* 0x0000000000fc8947 */ /* 0x000fea0003800000 */
.L_x_8:
[----:B------:R1:W2:Y:S01]  /*0620*/  I2F.S64 R8, R6 ;  /* 0x0000000600087312 */ /* 0x0002a20000301400 */
[----:B------:R-:W-:Y:S01]  /*0630*/  IADD3 R12, P0, PT, R25, R6, RZ ;  /* 0x00000006190c7210 */ /* 0x000fe20007f1e0ff */
[----:B------:R-:W-:Y:S01]  /*0640*/  UMOV UR4, 0xe0000000 ;  /* 0xe000000000047882 */ /* 0x000fe20000000000 */
[----:B------:R-:W-:Y:S01]  /*0650*/  UMOV UR5, 0x3faeb851 ;  /* 0x3faeb85100057882 */ /* 0x000fe20000000000 */
[----:B------:R-:W-:Y:S01]  /*0660*/  UMOV UR12, 0x40000000 ;  /* 0x40000000000c7882 */ /* 0x000fe20000000000 */
[----:B------:R-:W-:Y:S01]  /*0670*/  UMOV UR13, 0x3fd33333 ;  /* 0x3fd33333000d7882 */ /* 0x000fe20000000000 */
[----:B------:R-:W-:Y:S01]  /*0680*/  IMAD.X R13, R27, 0x1, R7, P0 ;  /* 0x000000011b0d7824 */ /* 0x000fe200000e0607 */
[----:B------:R-:W-:-:S03]  /*0690*/  IADD3 R16, P0, PT, R25, R12, RZ ;  /* 0x0000000c19107210 */ /* 0x000fc60007f1e0ff */
[----:B------:R-:W3:Y:S02]  /*06a0*/  I2F.S64 R10, R12 ;  /* 0x0000000c000a7312 */ /* 0x000ee40000301400 */
[----:B------:R-:W-:Y:S01]  /*06b0*/  IMAD.X R17, R27, 0x1, R13, P0 ;  /* 0x000000011b117824 */ /* 0x000fe200000e060d */
[----:B-1----:R-:W-:Y:S01]  /*06c0*/  IADD3 R6, P0, PT, R25, R16, RZ ;  /* 0x0000001019067210 */ /* 0x002fe20007f1e0ff */
[----:B--2---:R-:W-:-:S04]  /*06d0*/  FADD R19, R8, 0.5 ;  /* 0x3f00000008137421 */ /* 0x004fc80000000000 */
[----:B------:R-:W1:Y:S01]  /*06e0*/  I2F.S64 R18, R16 ;  /* 0x0000001000127312 */ /* 0x000e620000301400 */
[----:B------:R-:W-:Y:S02]  /*06f0*/  IMAD.X R7, R27, 0x1, R17, P0 ;  /* 0x000000011b077824 */ /* 0x000fe400000e0611 */
[----:B---3--:R-:W-:-:S05]  /*0700*/  FADD R20, R10, 0.5 ;  /* 0x3f0000000a147421 */ /* 0x008fca0000000000 */
[----:B------:R-:W0:Y:S01]  /*0710*/  F2F.F64.F32 R8, R19 ;  /* 0x0000001300087310 */ /* 0x000e220000201800 */
[----:B-1----:R-:W-:-:S07]  /*0720*/  FADD R21, R18, 0.5 ;  /* 0x3f00000012157421 */ /* 0x002fce0000000000 */
[----:B------:R-:W1:Y:S01]  /*0730*/  F2F.F64.F32 R10, R20 ;  /* 0x00000014000a7310 */ /* 0x000e620000201800 */
[----:B0-----:R-:W-:-:S07]  /*0740*/  DFMA R8, R8, UR10, R4 ;  /* 0x0000000a08087c2b */ /* 0x001fce0008000004 */
[----:B------:R0:W2:Y:S01]  /*0750*/  I2F.S64 R22, R6 ;  /* 0x0000000600167312 */ /* 0x0000a20000301400 */
[----:B------:R-:W-:-:S07]  /*0760*/  DMUL R14, R8, UR4 ;  /* 0x00000004080e7c28 */ /* 0x000fce0008000000 */
[----:B------:R-:W3:Y:S01]  /*0770*/  F2F.F64.F32 R12, R21 ;  /* 0x00000015000c7310 */ /* 0x000ee20000201800 */
[----:B-1----:R-:W-:Y:S01]  /*0780*/  DFMA R10, R10, UR10, R4 ;  /* 0x0000000a0a0a7c2b */ /* 0x002fe20008000004 */
[----:B0-----:R-:W-:Y:S01]  /*0790*/  IADD3 R6, P0, PT, R25, R6, RZ ;  /* 0x0000000619067210 */ /* 0x001fe20007f1e0ff */
[----:B--2---:R-:W-:Y:S01]  /*07a0*/  FADD R26, R22, 0.5 ;  /* 0x3f000000161a7421 */ /* 0x004fe20000000000 */
[----:B------:R-:W-:-:S03]  /*07b0*/  DMUL R16, R8, R14 ;  /* 0x0000000e08107228 */ /* 0x000fc60000000000 */
[----:B------:R-:W-:Y:S02]  /*07c0*/  IMAD.X R7, R27, 0x1, R7, P0 ;  /* 0x000000011b077824 */ /* 0x000fe400000e0607 */
[----:B------:R-:W-:Y:S01]  /*07d0*/  DMUL R18, R10, UR4 ;  /* 0x000000040a127c28 */ /* 0x000fe20008000000 */
[----:B------:R-:W0:Y:S01]  /*07e0*/  F2F.F64.F32 R22, R26 ;  /* 0x0000001a00167310 */ /* 0x000e220000201800 */
[----:B------:R-:W-:Y:S01]  /*07f0*/  DMUL R14, R8, UR12 ;  /* 0x0000000c080e7c28 */ /* 0x000fe20008000000 */
[----:B------:R-:W-:Y:S01]  /*0800*/  ISETP.GE.U32.AND P0, PT, R6, UR14, PT ;  /* 0x0000000e06007c0c */ /* 0x000fe2000bf06070 */
[----:B---3--:R-:W-:Y:S02]  /*0810*/  DFMA R12, R12, UR10, R4 ;  /* 0x0000000a0c0c7c2b */ /* 0x008fe40008000004 */
[----:B------:R-:W-:Y:S01]  /*0820*/  DMUL R16, R8, R16 ;  /* 0x0000001008107228 */ /* 0x000fe20000000000 */
[----:B------:R-:W-:Y:S01]  /*0830*/  ISETP.GE.AND.EX P0, PT, R7, UR15, PT, P0 ;  /* 0x0000000f07007c0c */ /* 0x000fe2000bf06300 */
[----:B------:R-:W-:-:S04]  /*0840*/  DMUL R18, R10, R18 ;  /* 0x000000120a127228 */ /* 0x000fc80000000000 */
[----:B------:R-:W-:Y:S02]  /*0850*/  DMUL R20, R12, UR4 ;  /* 0x000000040c147c28 */ /* 0x000fe40008000000 */
[----:B------:R-:W-:Y:S02]  /*0860*/  DFMA R14, R8, R14, R16 ;  /* 0x0000000e080e722b */ /* 0x000fe40000000010 */
[C---:B------:R-:W-:Y:S02]  /*0870*/  DMUL R16, R10.reuse, UR12 ;  /* 0x0000000c0a107c28 */ /* 0x040fe40008000000 */
[----:B------:R-:W-:Y:S02]  /*0880*/  DMUL R18, R10, R18 ;  /* 0x000000120a127228 */ /* 0x000fe40000000000 */
[----:B0-----:R-:W-:Y:S02]  /*0890*/  DFMA R22, R22, UR10, R4 ;  /* 0x0000000a16167c2b */ /* 0x001fe40008000004 */
[----:B------:R-:W-:-:S02]  /*08a0*/  DFMA R14, R8, -8, R14 ;  /* 0xc0200000080e782b */ /* 0x000fc4000000000e */
[----:B------:R-:W-:Y:S02]  /*08b0*/  DMUL R20, R12, R20 ;  /* 0x000000140c147228 */ /* 0x000fe40000000000 */
[----:B------:R-:W-:Y:S02]  /*08c0*/  DFMA R16, R10, R16, R18 ;  /* 0x000000100a10722b */ /* 0x000fe40000000012 */
[----:B------:R-:W-:Y:S02]  /*08d0*/  DMUL R8, R22, UR4 ;  /* 0x0000000416087c28 */ /* 0x000fe40008000000 */
[----:B------:R-:W-:Y:S02]  /*08e0*/  DADD R14, R14, 110 ;  /* 0x405b80000e0e7429 */ /* 0x000fe40000000000 */
[----:B------:R-:W-:Y:S02]  /*08f0*/  DMUL R20, R12, R20 ;  /* 0x000000140c147228 */ /* 0x000fe40000000000 */
[----:B------:R-:W-:-:S02]  /*0900*/  DFMA R16, R10, -8, R16 ;  /* 0xc02000000a10782b */ /* 0x000fc40000000010 */
[----:B------:R-:W-:Y:S02]  /*0910*/  DMUL R10, R12, UR12 ;  /* 0x0000000c0c0a7c28 */ /* 0x000fe40008000000 */
[C---:B------:R-:W-:Y:S02]  /*0920*/  DMUL R8, R22.reuse, R8 ;  /* 0x0000000816087228 */ /* 0x040fe40000000000 */
[----:B------:R-:W-:Y:S02]  /*0930*/  DMUL R18, R22, UR12 ;  /* 0x0000000c16127c28 */ /* 0x000fe40008000000 */
[----:B------:R-:W-:Y:S02]  /*0940*/  DADD R14, R14, R2 ;  /* 0x000000000e0e7229 */ /* 0x000fe40000000002 */
[----:B------:R-:W-:Y:S02]  /*0950*/  DFMA R10, R12, R10, R20 ;  /* 0x0000000a0c0a722b */ /* 0x000fe40000000014 */
[----:B------:R-:W-:-:S02]  /*0960*/  DMUL R8, R22, R8 ;  /* 0x0000000816087228 */ /* 0x000fc40000000000 */
[----:B------:R-:W-:-:S04]  /*0970*/  DADD R16, R16, 110 ;  /* 0x405b800010107429 */ /* 0x000fc80000000000 */
[----:B------:R-:W-:Y:S02]  /*0980*/  DFMA R10, R12, -8, R10 ;  /* 0xc02000000c0a782b */ /* 0x000fe4000000000a */
[----:B------:R-:W-:Y:S02]  /*0990*/  DFMA R8, R22, R18, R8 ;  /* 0x000000121608722b */ /* 0x000fe40000000008 */
[----:B------:R-:W-:-:S04]  /*09a0*/  DADD R14, R14, R16 ;  /* 0x000000000e0e7229 */ /* 0x000fc80000000010 */
[----:B------:R-:W-:Y:S02]  /*09b0*/  DADD R10, R10, 110 ;  /* 0x405b80000a0a7429 */ /* 0x000fe40000000000 */
[----:B------:R-:W-:-:S06]  /*09c0*/  DFMA R8, R22, -8, R8 ;  /* 0xc02000001608782b */ /* 0x000fcc0000000008 */
[----:B------:R-:W-:Y:S02]  /*09d0*/  DADD R10, R14, R10 ;  /* 0x000000000e0a7229 */ /* 0x000fe4000000000a */
[----:B------:R-:W-:-:S08]  /*09e0*/  DADD R8, R8, 110 ;  /* 0x405b800008087429 */ /* 0x000fd00000000000 */
[----:B------:R-:W-:Y:S01]  /*09f0*/  DADD R2, R10, R8 ;  /* 0x000000000a027229 */ /* 0x000fe20000000008 */
[----:B------:R-:W-:Y:S10]  /*0a00*/  @!P0 BRA `(.L_x_8) ;  /* 0xfffffffc00048947 */ /* 0x000ff4000383ffff */
.L_x_1:
[----:B------:R-:W-:Y:S05]  /*0a10*/  BSYNC.RECONVERGENT B0 ;  /* 0x0000000000007941 */ /* 0x000fea0003800200 */
.L_x_0:
[----:B------:R-:W1:Y:S01]  /*0a20*/  S2UR UR5, SR_CgaCtaId ;  /* 0x00000000000579c3 */ /* 0x000e620000008800 */
[----:B------:R-:W-:Y:S01]  /*0a30*/  UMOV UR4, 0x400 ;  /* 0x0000040000047882 */ /* 0x000fe20000000000 */
[----:B------:R-:W-:Y:S02]  /*0a40*/  ISETP.GE.U32.AND P1, PT, R24, 0x2, PT ;  /* 0x000000021800780c */ /* 0x000fe40003f26070 */
[----:B------:R-:W-:Y:S01]  /*0a50*/  ISETP.NE.AND P0, PT, R0, RZ, PT ;  /* 0x000000ff0000720c */ /* 0x000fe20003f05270 */
[----:B-1----:R-:W-:-:S06]  /*0a60*/  ULEA UR4, UR5, UR4, 0x18 ;  /* 0x0000000405047291 */ /* 0x002fcc000f8ec0ff */
[----:B------:R-:W-:-:S05]  /*0a70*/  LEA R7, R0, UR4, 0x3 ;  /* 0x0000000400077c11 */ /* 0x000fca000f8e18ff */
[----:B------:R1:W-:Y:S01]  /*0a80*/  STS.64 [R7], R2 ;  /* 0x0000000207007388 */ /* 0x0003e20000000a00 */
[----:B------:R-:W-:Y:S06]  /*0a90*/  BAR.SYNC.DEFER_BLOCKING 0x0 ;  /* 0x0000000000007b1d */ /* 0x000fec0000010000 */
[----:B------:R-:W-:Y:S05]  /*0aa0*/  @!P1 BRA `(.L_x_9) ;  /* 0x00000000002c9947 */ /* 0x000fea0003800000 */
.L_x_10:
[----:B------:R-:W-:-:S04]  /*0ab0*/  SHF.R.U32.HI R8, RZ, 0x1, R24 ;  /* 0x00000001ff087819 */ /* 0x000fc80000011618 */
[----:B------:R-:W-:-:S13]  /*0ac0*/  ISETP.GE.U32.AND P1, PT, R0, R8, PT ;  /* 0x000000080000720c */ /* 0x000fda0003f26070 */
[----:B------:R-:W-:Y:S01]  /*0ad0*/  @!P1 IMAD R6, R8, 0x8, R7 ;  /* 0x0000000808069824 */ /* 0x000fe200078e0207 */
[----:B0-----:R-:W-:Y:S04]  /*0ae0*/  @!P1 LDS.64 R4, [R7] ;  /* 0x0000000007049984 */ /* 0x001fe80000000a00 */
[----:B-1----:R-:W0:Y:S02]  /*0af0*/  @!P1 LDS.64 R2, [R6] ;  /* 0x0000000006029984 */ /* 0x002e240000000a00 */
[----:B0-----:R-:W-:-:S07]  /*0b00*/  @!P1 DADD R2, R2, R4 ;  /* 0x0000000002029229 */ /* 0x001fce0000000004 */
[----:B------:R2:W-:Y:S01]  /*0b10*/  @!P1 STS.64 [R7], R2 ;  /* 0x0000000207009388 */ /* 0x0005e20000000a00 */
[----:B------:R-:W-:Y:S01]  /*0b20*/  BAR.SYNC.DEFER_BLOCKING 0x0 ;  /* 0x0000000000007b1d */ /* 0x000fe20000010000 */
[----:B------:R-:W-:Y:S01]  /*0b30*/  ISETP.GT.U32.AND P1, PT, R24, 0x3, PT ;  /* 0x000000031800780c */ /* 0x000fe20003f24070 */
[----:B------:R-:W-:-:S12]  /*0b40*/  IMAD.MOV.U32 R24, RZ, RZ, R8 ;  /* 0x000000ffff187224 */ /* 0x000fd800078e0008 */
[----:B--2---:R-:W-:Y:S05]  /*0b50*/  @P1 BRA `(.L_x_10) ;  /* 0xfffffffc00d41947 */ /* 0x004fea000383ffff */
.L_x_9:
[----:B------:R-:W-:Y:S05]  /*0b60*/  @P0 EXIT ;  /* 0x000000000000094d */ /* 0x000fea0003800000 */
[----:B------:R-:W2:Y:S01]  /*0b70*/  S2UR UR5, SR_CgaCtaId ;  /* 0x00000000000579c3 */ /* 0x000ea20000008800 */
[----:B------:R-:W-:-:S07]  /*0b80*/  UMOV UR4, 0x400 ;  /* 0x0000040000047882 */ /* 0x000fce0000000000 */
[----:B0-----:R-:W0:Y:S01]  /*0b90*/  LDC.64 R4, c[0x0][0x380] ;  /* 0x0000e000ff047b82 */ /* 0x001e220000000a00 */
[----:B--2---:R-:W-:-:S09]  /*0ba0*/  ULEA UR4, UR5, UR4, 0x18 ;  /* 0x0000000405047291 */ /* 0x004fd2000f8ec0ff */
[----:B-1----:R-:W0:Y:S02]  /*0bb0*/  LDS.64 R2, [UR4] ;  /* 0x00000004ff027984 */ /* 0x002e240008000a00 */
[----:B------:R-:W0:Y:S02]  /*0bc0*/  LDCU.64 UR4, c[0x0][0x358] ;  /* 0x00006b00ff0477ac */ /* 0x000e240008000a00 */
[----:B0-----:R-:W-:Y:S01]  /*0bd0*/  REDG.E.ADD.F64.RN.STRONG.GPU desc[UR4][R4.64], R2 ;  /* 0x00000002040079a6 */ /* 0x001fe2000c12ff04 */
[----:B------:R-:W-:Y:S05]  /*0be0*/  EXIT ;  /* 0x000000000000794d */ /* 0x000fea0003800000 */
        .weak           $__internal_0_$__cuda_sm20_div_u64
        .type           $__internal_0_$__cuda_sm20_div_u64,@function
        .size           $__internal_0_$__cuda_sm20_div_u64,(.L_x_12 - $__internal_0_$__cuda_sm20_div_u64)
$__internal_0_$__cuda_sm20_div_u64:
[----:B------:R-:W-:-:S04]  /*0bf0*/  IMAD.MOV.U32 R26, RZ, RZ, R25 ;  /* 0x000000ffff1a7224 */ /* 0x000fc800078e0019 */
[----:B------:R-:W0:Y:S08]  /*0c00*/  I2F.U64.RP R5, R26 ;  /* 0x0000001a00057312 */ /* 0x000e300000309000 */
[----:B0-----:R-:W0:Y:S02]  /*0c10*/  MUFU.RCP R5, R5 ;  /* 0x0000000500057308 */ /* 0x001e240000001000 */
[----:B0-----:R-:W-:-:S06]  /*0c20*/  VIADD R2, R5, 0x1ffffffe ;  /* 0x1ffffffe05027836 */ /* 0x001fcc0000000000 */
[----:B------:R-:W0:Y:S02]  /*0c30*/  F2I.U64.TRUNC R2, R2 ;  /* 0x0000000200027311 */ /* 0x000e24000020d800 */
[----:B0-----:R-:W-:-:S04]  /*0c40*/  IMAD.WIDE.U32 R14, R2, R25, RZ ;  /* 0x00000019020e7225 */ /* 0x001fc800078e00ff */
[C---:B------:R-:W-:Y:S01]  /*0c50*/  IMAD R9, R2.reuse, R27, R15 ;  /* 0x0000001b02097224 */ /* 0x040fe200078e020f */
[----:B------:R-:W-:Y:S01]  /*0c60*/  IADD3 R11, P0, PT, RZ, -R14, RZ ;  /* 0x8000000eff0b7210 */ /* 0x000fe20007f1e0ff */
[----:B------:R-:W-:Y:S02]  /*0c70*/  IMAD.MOV.U32 R15, RZ, RZ, R2 ;  /* 0x000000ffff0f7224 */ /* 0x000fe400078e0002 */
[----:B------:R-:W-:Y:S02]  /*0c80*/  IMAD R9, R3, R25, R9 ;  /* 0x0000001903097224 */ /* 0x000fe400078e0209 */
[----:B------:R-:W-:-:S04]  /*0c90*/  IMAD.HI.U32 R14, R2, R11, RZ ;  /* 0x0000000b020e7227 */ /* 0x000fc800078e00ff */
[----:B------:R-:W-:-:S04]  /*0ca0*/  IMAD.X R9, RZ, RZ, ~R9, P0 ;  /* 0x000000ffff097224 */ /* 0x000fc800000e0e09 */
[----:B------:R-:W-:-:S04]  /*0cb0*/  IMAD.WIDE.U32 R14, P0, R2, R9, R14 ;  /* 0x00000009020e7225 */ /* 0x000fc8000780000e */
[C---:B------:R-:W-:Y:S02]  /*0cc0*/  IMAD R13, R3.reuse, R9, RZ ;  /* 0x00000009030d7224 */ /* 0x040fe400078e02ff */
[----:B------:R-:W-:-:S04]  /*0cd0*/  IMAD.HI.U32 R14, P1, R3, R11, R14 ;  /* 0x0000000b030e7227 */ /* 0x000fc8000782000e */
[----:B------:R-:W-:Y:S01]  /*0ce0*/  IMAD.HI.U32 R5, R3, R9, RZ ;  /* 0x0000000903057227 */ /* 0x000fe200078e00ff */
[----:B------:R-:W-:-:S03]  /*0cf0*/  IADD3 R15, P2, PT, R13, R14, RZ ;  /* 0x0000000e0d0f7210 */ /* 0x000fc60007f5e0ff */
[----:B------:R-:W-:Y:S02]  /*0d00*/  IMAD.X R5, R5, 0x1, R3, P0 ;  /* 0x0000000105057824 */ /* 0x000fe400000e0603 */
[----:B------:R-:W-:-:S03]  /*0d10*/  IMAD.WIDE.U32 R2, R15, R25, RZ ;  /* 0x000000190f027225 */ /* 0x000fc600078e00ff */
[----:B------:R-:W-:Y:S01]  /*0d20*/  IADD3.X R5, PT, PT, RZ, RZ, R5, P2, P1 ;  /* 0x000000ffff057210 */ /* 0x000fe200017e2405 */
[----:B------:R-:W-:Y:S01]  /*0d30*/  IMAD R14, R15, R27, R3 ;  /* 0x0000001b0f0e7224 */ /* 0x000fe200078e0203 */
[----:B------:R-:W-:-:S03]  /*0d40*/  IADD3 R3, P0, PT, RZ, -R2, RZ ;  /* 0x80000002ff037210 */ /* 0x000fc60007f1e0ff */
        /* <DEDUP_REMOVED lines=9> */
[----:B------:R-:W-:-:S03]  /*0de0*/  IMAD.HI.U32 R2, R9, R10, RZ ;  /* 0x0000000a09027227 */ /* 0x000fc600078e00ff */
[----:B------:R-:W-:Y:S01]  /*0df0*/  IADD3.X R5, PT, PT, RZ, RZ, R5, P2, P1 ;  /* 0x000000ffff057210 */ /* 0x000fe200017e2405 */
[----:B------:R-:W-:Y:S02]  /*0e00*/  IMAD.MOV.U32 R3, RZ, RZ, RZ ;  /* 0x000000ffff037224 */ /* 0x000fe400078e00ff */
[----:B------:R-:W-:-:S04]  /*0e10*/  IMAD.WIDE.U32 R2, R9, R12, R2 ;  /* 0x0000000c09027225 */ /* 0x000fc800078e0002 */
[C---:B------:R-:W-:Y:S02]  /*0e20*/  IMAD R9, R5.reuse, R12, RZ ;  /* 0x0000000c05097224 */ /* 0x040fe400078e02ff */
[----:B------:R-:W-:-:S04]  /*0e30*/  IMAD.HI.U32 R2, P0, R5, R10, R2 ;  /* 0x0000000a05027227 */ /* 0x000fc80007800002 */
[----:B------:R-:W-:Y:S01]  /*0e40*/  IMAD.HI.U32 R5, R5, R12, RZ ;  /* 0x0000000c05057227 */ /* 0x000fe200078e00ff */
[----:B------:R-:W-:-:S03]  /*0e50*/  IADD3 R14, P1, PT, R9, R2, RZ ;  /* 0x00000002090e7210 */ /* 0x000fc60007f3e0ff */
[----:B------:R-:W-:Y:S02]  /*0e60*/  IMAD.X R5, RZ, RZ, R5, P0 ;  /* 0x000000ffff057224 */ /* 0x000fe400000e0605 */
[----:B------:R-:W-:-:S04]  /*0e70*/  IMAD.WIDE.U32 R2, R14, R25, RZ ;  /* 0x000000190e027225 */ /* 0x000fc800078e00ff */
[----:B------:R-:W-:Y:S01]  /*0e80*/  IMAD.X R16, RZ, RZ, R5, P1 ;  /* 0x000000ffff107224 */ /* 0x000fe200008e0605 */
[----:B------:R-:W-:Y:S01]  /*0e90*/  IADD3 R18, P1, PT, -R2, R10, RZ ;  /* 0x0000000a02127210 */ /* 0x000fe20007f3e1ff */
[----:B------:R-:W-:Y:S02]  /*0ea0*/  IMAD R3, R14, R27, R3 ;  /* 0x0000001b0e037224 */ /* 0x000fe400078e0203 */
[----:B------:R-:W-:Y:S01]  /*0eb0*/  IMAD.MOV.U32 R9, RZ, RZ, 0x0 ;  /* 0x00000000ff097424 */ /* 0x000fe200078e00ff */
[-C--:B------:R-:W-:Y:S01]  /*0ec0*/  ISETP.GE.U32.AND P0, PT, R18, R25.reuse, PT ;  /* 0x000000191200720c */ /* 0x080fe20003f06070 */
[----:B------:R-:W-:Y:S01]  /*0ed0*/  IMAD R3, R16, R25, R3 ;  /* 0x0000001910037224 */ /* 0x000fe200078e0203 */
[----:B------:R-:W-:-:S03]  /*0ee0*/  IADD3 R2, P2, PT, -R25, R18, RZ ;  /* 0x0000001219027210 */ /* 0x000fc60007f5e1ff */
[----:B------:R-:W-:Y:S01]  /*0ef0*/  IMAD.X R12, R12, 0x1, ~R3, P1 ;  /* 0x000000010c0c7824 */ /* 0x000fe200008e0e03 */
[----:B------:R-:W-:-:S03]  /*0f00*/  IADD3 R5, P1, PT, R14, 0x1, RZ ;  /* 0x000000010e057810 */ /* 0x000fc60007f3e0ff */
[C---:B------:R-:W-:Y:S01]  /*0f10*/  IMAD.X R10, R12.reuse, 0x1, ~R27, P2 ;  /* 0x000000010c0a7824 */ /* 0x040fe200010e0e1b */
[----:B------:R-:W-:Y:S01]  /*0f20*/  ISETP.GE.U32.AND.EX P0, PT, R12, R27, PT, P0 ;  /* 0x0000001b0c00720c */ /* 0x000fe20003f06100 */
[----:B------:R-:W-:Y:S01]  /*0f30*/  IMAD.X R3, RZ, RZ, R16, P1 ;  /* 0x000000ffff037224 */ /* 0x000fe200008e0610 */
[----:B------:R-:W-:Y:S02]  /*0f40*/  ISETP.NE.U32.AND P1, PT, R25, RZ, PT ;  /* 0x000000ff1900720c */ /* 0x000fe40003f25070 */
[----:B------:R-:W-:Y:S02]  /*0f50*/  SEL R2, R2, R18, P0 ;  /* 0x0000001202027207 */ /* 0x000fe40000000000 */
[----:B------:R-:W-:Y:S02]  /*0f60*/  SEL R5, R5, R14, P0 ;  /* 0x0000000e05057207 */ /* 0x000fe40000000000 */
[----:B------:R-:W-:Y:S02]  /*0f70*/  SEL R10, R10, R12, P0 ;  /* 0x0000000c0a0a7207 */ /* 0x000fe40000000000 */
[----:B------:R-:W-:-:S02]  /*0f80*/  SEL R16, R3, R16, P0 ;  /* 0x0000001003107207 */ /* 0x000fc40000000000 */
[----:B------:R-:W-:Y:S02]  /*0f90*/  ISETP.GE.U32.AND P0, PT, R2, R25, PT ;  /* 0x000000190200720c */ /* 0x000fe40003f06070 */
[----:B------:R-:W-:Y:S02]  /*0fa0*/  IADD3 R2, P2, PT, R5, 0x1, RZ ;  /* 0x0000000105027810 */ /* 0x000fe40007f5e0ff */
[----:B------:R-:W-:Y:S02]  /*0fb0*/  ISETP.GE.U32.AND.EX P0, PT, R10, R27, PT, P0 ;  /* 0x0000001b0a00720c */ /* 0x000fe40003f06100 */
[----:B------:R-:W-:Y:S01]  /*0fc0*/  ISETP.NE.AND.EX P1, PT, R27, RZ, PT, P1 ;  /* 0x000000ff1b00720c */ /* 0x000fe20003f25310 */
[----:B------:R-:W-:Y:S01]  /*0fd0*/  IMAD.X R3, RZ, RZ, R16, P2 ;  /* 0x000000ffff037224 */ /* 0x000fe200010e0610 */
[----:B------:R-:W-:-:S04]  /*0fe0*/  SEL R2, R2, R5, P0 ;  /* 0x0000000502027207 */ /* 0x000fc80000000000 */
[----:B------:R-:W-:Y:S02]  /*0ff0*/  SEL R3, R3, R16, P0 ;  /* 0x0000001003037207 */ /* 0x000fe40000000000 */
[----:B------:R-:W-:Y:S02]  /*1000*/  SEL R2, R2, 0xffffffff, P1 ;  /* 0xffffffff02027807 */ /* 0x000fe40000800000 */
[----:B------:R-:W-:Y:S01]  /*1010*/  SEL R3, R3, 0xffffffff, P1 ;  /* 0xffffffff03037807 */ /* 0x000fe20000800000 */
[----:B------:R-:W-:Y:S06]  /*1020*/  RET.REL.NODEC R8 `(_Z15integrateKernelPddxd) ;  /* 0xffffffec08f47950 */ /* 0x000fec0003c3ffff */
.L_x_11:
[----:B------:R-:W-:-:S00]  /*1030*/  BRA `(.L_x_11) ;  /* 0xfffffffc00fc7947 */ /* 0x000fc0000383ffff */
[----:B------:R-:W-:-:S00]  /*1040*/  NOP ;  /* 0x0000000000007918 */ /* 0x000fc00000000000 */
        /* <DEDUP_REMOVED lines=11> */
.L_x_12:


//--------------------- .nv.shared._Z15integrateKernelPddxd --------------------------
	.section	.nv.shared._Z15integrateKernelPddxd,"aw",@nobits
	.sectionflags	@""
	.align	8
.nv.shared._Z15integrateKernelPddxd:
	.zero		3072


//--------------------- .nv.shared.reserved.0     --------------------------
	.section	.nv.shared.reserved.0,"aw",@nobits
	.weak		__nv_reservedSMEM_offset_0_alias
	.size		__nv_reservedSMEM_offset_0_alias, 0, 64
	.other		__nv_reservedSMEM_offset_0_alias,@"STO_CUDA_RESERVED_SHARED STV_DEFAULT"
__nv_reservedSMEM_offset_0_alias:
	.zero		0
	.zero		64


//--------------------- .nv.constant0._Z15integrateKernelPddxd --------------------------
	.section	.nv.constant0._Z15integrateKernelPddxd,"a",@progbits
	.sectionflags	@""
	.align	4
.nv.constant0._Z15integrateKernelPddxd:
	.zero		928


//--------------------- SYMBOLS --------------------------

	.type		.nv.reservedSmem.offset0,@object
	.size		.nv.reservedSmem.offset0,0x4
	.type		.nv.reservedSmem.cap,@object
	.size		.nv.reservedSmem.cap,0x4
